	.headerflags	@"EF_CUDA_TEXMODE_UNIFIED EF_CUDA_64BIT_ADDRESS EF_CUDA_ACCELERATORS EF_CUDA_SM90 EF_CUDA_VIRTUAL_SM(EF_CUDA_SM90)"
	.elftype	@"ET_EXEC"


//--------------------- .nv.info                  --------------------------
	.section	.nv.info,"",@"SHT_CUDA_INFO"
	.align	4


	//----- nvinfo : EIATTR_REGCOUNT
	.align		4
        /*0000*/ 	.byte	0x04, 0x2f
        /*0002*/ 	.short	(.L_1 - .L_0)
	.align		4
.L_0:
        /*0004*/ 	.word	index@(triton_poi_fused_avg_pool2d_7)
        /*0008*/ 	.word	0x00000020


	//----- nvinfo : EIATTR_MIN_STACK_SIZE
	.align		4
.L_1:
        /*000c*/ 	.byte	0x04, 0x12
        /*000e*/ 	.short	(.L_3 - .L_2)
	.align		4
.L_2:
        /*0010*/ 	.word	index@(triton_poi_fused_avg_pool2d_7)
        /*0014*/ 	.word	0x00000000


	//----- nvinfo : EIATTR_FRAME_SIZE
	.align		4
.L_3:
        /*0018*/ 	.byte	0x04, 0x11
        /*001a*/ 	.short	(.L_5 - .L_4)
	.align		4
.L_4:
        /*001c*/ 	.word	index@(triton_poi_fused_avg_pool2d_7)
        /*0020*/ 	.word	0x00000000


	//----- nvinfo : EIATTR_MIN_STACK_SIZE
	.align		4
.L_5:
        /*0024*/ 	.byte	0x04, 0x12
        /*0026*/ 	.short	(.L_7 - .L_6)
	.align		4
.L_6:
        /*0028*/ 	.word	index@(triton_poi_fused_avg_pool2d_7)
        /*002c*/ 	.word	0x00000000
.L_7:


//--------------------- .nv.info.triton_poi_fused_avg_pool2d_7 --------------------------
	.section	.nv.info.triton_poi_fused_avg_pool2d_7,"",@"SHT_CUDA_INFO"
	.sectionflags	@""
	.align	4


	//----- nvinfo : EIATTR_CUDA_API_VERSION
	.align		4
        /*0000*/ 	.byte	0x04, 0x37
        /*0002*/ 	.short	(.L_9 - .L_8)
.L_8:
        /*0004*/ 	.word	0x0000007c


	//----- nvinfo : EIATTR_KPARAM_INFO
	.align		4
.L_9:
        /*0008*/ 	.byte	0x04, 0x17
        /*000a*/ 	.short	(.L_11 - .L_10)
.L_10:
        /*000c*/ 	.word	0x00000000
        /*0010*/ 	.short	0x0002
        /*0012*/ 	.short	0x0010
        /*0014*/ 	.byte	0x00, 0xf0, 0x11, 0x00


	//----- nvinfo : EIATTR_KPARAM_INFO
	.align		4
.L_11:
        /*0018*/ 	.byte	0x04, 0x17
        /*001a*/ 	.short	(.L_13 - .L_12)
.L_12:
        /*001c*/ 	.word	0x00000000
        /*0020*/ 	.short	0x0001
        /*0022*/ 	.short	0x0008
        /*0024*/ 	.byte	0x00, 0xf4, 0x21, 0x00


	//----- nvinfo : EIATTR_KPARAM_INFO
	.align		4
.L_13:
        /*0028*/ 	.byte	0x04, 0x17
        /*002a*/ 	.short	(.L_15 - .L_14)
.L_14:
        /*002c*/ 	.word	0x00000000
        /*0030*/ 	.short	0x0000
        /*0032*/ 	.short	0x0000
        /*0034*/ 	.byte	0x00, 0xf4, 0x21, 0x00


	//----- nvinfo : EIATTR_SPARSE_MMA_MASK
	.align		4
.L_15:
        /*0038*/ 	.byte	0x03, 0x50
        /*003a*/ 	.short	0x0000


	//----- nvinfo : EIATTR_MAXREG_COUNT
	.align		4
        /*003c*/ 	.byte	0x03, 0x1b
        /*003e*/ 	.short	0x00ff


	//----- nvinfo : EIATTR_EXIT_INSTR_OFFSETS
	.align		4
        /*0040*/ 	.byte	0x04, 0x1c
        /*0042*/ 	.short	(.L_17 - .L_16)


	//   ....[0]....
.L_16:
        /*0044*/ 	.word	0x00001860


	//----- nvinfo : EIATTR_REQNTID
	.align		4
.L_17:
        /*0048*/ 	.byte	0x04, 0x10
        /*004a*/ 	.short	(.L_19 - .L_18)
.L_18:
        /*004c*/ 	.word	0x00000080
        /*0050*/ 	.word	0x00000001
        /*0054*/ 	.word	0x00000001


	//----- nvinfo : EIATTR_CBANK_PARAM_SIZE
	.align		4
.L_19:
        /*0058*/ 	.byte	0x03, 0x19
        /*005a*/ 	.short	0x0014


	//----- nvinfo : EIATTR_PARAM_CBANK
	.align		4
        /*005c*/ 	.byte	0x04, 0x0a
        /*005e*/ 	.short	(.L_21 - .L_20)
	.align		4
.L_20:
        /*0060*/ 	.word	index@(.nv.constant0.triton_poi_fused_avg_pool2d_7)
        /*0064*/ 	.short	0x0210
        /*0066*/ 	.short	0x0014


	//----- nvinfo : EIATTR_SW_WAR
	.align		4
.L_21:
        /*0068*/ 	.byte	0x04, 0x36
        /*006a*/ 	.short	(.L_23 - .L_22)
.L_22:
        /*006c*/ 	.word	0x00000008
.L_23:


//--------------------- .nv.callgraph             --------------------------
	.section	.nv.callgraph,"",@"SHT_CUDA_CALLGRAPH"
	.align	4
	.sectionentsize	8
	.align		4
        /*0000*/ 	.word	0x00000000
	.align		4
        /*0004*/ 	.word	0xffffffff
	.align		4
        /*0008*/ 	.word	0x00000000
	.align		4
        /*000c*/ 	.word	0xfffffffe
	.align		4
        /*0010*/ 	.word	0x00000000
	.align		4
        /*0014*/ 	.word	0xfffffffd
	.align		4
        /*0018*/ 	.word	0x00000000
	.align		4
        /*001c*/ 	.word	0xfffffffc


//--------------------- .text.triton_poi_fused_avg_pool2d_7 --------------------------
	.section	.text.triton_poi_fused_avg_pool2d_7,"ax",@progbits
	.align	128
        .global         triton_poi_fused_avg_pool2d_7
        .type           triton_poi_fused_avg_pool2d_7,@function
        .size           triton_poi_fused_avg_pool2d_7,(.L_x_1 - triton_poi_fused_avg_pool2d_7)
        .other          triton_poi_fused_avg_pool2d_7,@"STO_CUDA_ENTRY STV_DEFAULT"
triton_poi_fused_avg_pool2d_7:
.text.triton_poi_fused_avg_pool2d_7:
[----:B------:R-:W-:Y:S01]  /*0000*/  LDC R1, c[0x0][0x28] ;  /* 0x00000a00ff017b82 */ /* 0x000fe20000000800 */
[----:B------:R-:W1:Y:S07]  /*0010*/  S2R R0, SR_TID.X ;  /* 0x0000000000007919 */ /* 0x000e6e0000002100 */
[----:B------:R-:W2:Y:S01]  /*0020*/  LDC.64 R26, c[0x0][0x210] ;  /* 0x00008400ff1a7b82 */ /* 0x000ea20000000a00 */
[----:B------:R-:W-:Y:S02]  /*0030*/  CS2R R6, SRZ ;  /* 0x0000000000067805 */ /* 0x000fe4000001ff00 */
[----:B------:R-:W-:Y:S01]  /*0040*/  CS2R R8, SRZ ;  /* 0x0000000000087805 */ /* 0x000fe2000001ff00 */
[----:B------:R-:W3:Y:S01]  /*0050*/  S2R R3, SR_CTAID.X ;  /* 0x0000000000037919 */ /* 0x000ee20000002500 */
[----:B------:R-:W-:Y:S01]  /*0060*/  CS2R R10, SRZ ;  /* 0x00000000000a7805 */ /* 0x000fe2000001ff00 */
[----:B------:R-:W-:Y:S01]  /*0070*/  ULDC.64 UR4, c[0x0][0x208] ;  /* 0x0000820000047ab9 */ /* 0x000fe20000000a00 */
[----:B-1----:R-:W-:Y:S01]  /*0080*/  IMAD.SHL.U32 R0, R0, 0x4, RZ ;  /* 0x0000000400007824 */ /* 0x002fe200078e00ff */
[----:B---3--:R-:W-:-:S04]  /*0090*/  SHF.R.S32.HI R13, RZ, 0x15, R3 ;  /* 0x00000015ff0d7819 */ /* 0x008fc80000011403 */
[----:B------:R-:W-:Y:S02]  /*00a0*/  LOP3.LUT R0, R0, 0x1fc, RZ, 0xc0, !PT ;  /* 0x000001fc00007812 */ /* 0x000fe400078ec0ff */
[----:B------:R-:W-:-:S03]  /*00b0*/  SGXT R13, R13, 0x1 ;  /* 0x000000010d0d781a */ /* 0x000fc60000000200 */
[----:B------:R-:W-:-:S04]  /*00c0*/  IMAD R2, R3, 0x400, R0 ;  /* 0x0000040003027824 */ /* 0x000fc800078e0200 */
[C---:B------:R-:W-:Y:S01]  /*00d0*/  VIADD R12, R2.reuse, 0x200 ;  /* 0x00000200020c7836 */ /* 0x040fe20000000000 */
[C---:B------:R-:W-:Y:S01]  /*00e0*/  LEA.HI R0, R13.reuse, R2, RZ, 0x10 ;  /* 0x000000020d007211 */ /* 0x040fe200078f80ff */
[C---:B------:R-:W-:Y:S02]  /*00f0*/  VIADD R17, R2.reuse, 0xfffefc00 ;  /* 0xfffefc0002117836 */ /* 0x040fe40000000000 */
[----:B------:R-:W-:Y:S01]  /*0100*/  VIADD R19, R2, 0xffff0000 ;  /* 0xffff000002137836 */ /* 0x000fe20000000000 */
[----:B------:R-:W-:Y:S01]  /*0110*/  LEA.HI R14, R13, R12, RZ, 0x10 ;  /* 0x0000000c0d0e7211 */ /* 0x000fe200078f80ff */
[--C-:B--2---:R-:W-:Y:S01]  /*0120*/  IMAD.WIDE R16, R17, 0x4, R26.reuse ;  /* 0x0000000411107825 */ /* 0x104fe200078e021a */
[----:B------:R-:W-:Y:S02]  /*0130*/  PRMT R3, R0, 0xbb32, RZ ;  /* 0x0000bb3200037816 */ /* 0x000fe400000000ff */
[----:B------:R-:W-:Y:S01]  /*0140*/  PRMT R4, R14, 0xbb32, RZ ;  /* 0x0000bb320e047816 */ /* 0x000fe200000000ff */
[----:B------:R-:W-:Y:S01]  /*0150*/  IMAD.WIDE R18, R19, 0x4, R26 ;  /* 0x0000000413127825 */ /* 0x000fe200078e021a */
[----:B------:R-:W-:-:S02]  /*0160*/  SHF.R.S32.HI R3, RZ, 0xf, R3 ;  /* 0x0000000fff037819 */ /* 0x000fc40000011403 */
[----:B------:R-:W-:Y:S02]  /*0170*/  SHF.R.S32.HI R4, RZ, 0xf, R4 ;  /* 0x0000000fff047819 */ /* 0x000fe40000011404 */
[----:B------:R-:W-:Y:S02]  /*0180*/  LOP3.LUT R3, R3, 0xffff, RZ, 0xc0, !PT ;  /* 0x0000ffff03037812 */ /* 0x000fe400078ec0ff */
[----:B------:R-:W-:Y:S02]  /*0190*/  LOP3.LUT R4, R4, 0xffff, RZ, 0xc0, !PT ;  /* 0x0000ffff04047812 */ /* 0x000fe400078ec0ff */
[----:B------:R-:W-:Y:S02]  /*01a0*/  SHF.R.U32.HI R3, RZ, 0xa, R3 ;  /* 0x0000000aff037819 */ /* 0x000fe40000011603 */
[----:B------:R-:W-:Y:S02]  /*01b0*/  SHF.R.U32.HI R4, RZ, 0xa, R4 ;  /* 0x0000000aff047819 */ /* 0x000fe40000011604 */
[----:B------:R-:W-:-:S02]  /*01c0*/  PRMT R15, R14, 0x7632, R0 ;  /* 0x000076320e0f7816 */ /* 0x000fc40000000000 */
[----:B------:R-:W-:Y:S02]  /*01d0*/  PRMT R3, R4, 0x5410, R3 ;  /* 0x0000541004037816 */ /* 0x000fe40000000003 */
[----:B------:R-:W-:-:S03]  /*01e0*/  PRMT R0, R0, 0x7632, R0 ;  /* 0x0000763200007816 */ /* 0x000fc60000000000 */
[----:B------:R-:W-:-:S05]  /*01f0*/  VIADD.16x2 R15, R15, R3 ;  /* 0x000000030f0f7236 */ /* 0x000fca0000000200 */
[----:B------:R-:W-:-:S04]  /*0200*/  LOP3.LUT R15, R15, 0xffc0ffc0, RZ, 0xc0, !PT ;  /* 0xffc0ffc00f0f7812 */ /* 0x000fc800078ec0ff */
[----:B------:R-:W-:-:S05]  /*0210*/  PRMT R3, R15, 0xbb32, RZ ;  /* 0x0000bb320f037816 */ /* 0x000fca00000000ff */
[----:B------:R-:W-:Y:S01]  /*0220*/  IMAD.MOV R5, RZ, RZ, -R3 ;  /* 0x000000ffff057224 */ /* 0x000fe200078e0a03 */
[----:B------:R-:W-:-:S04]  /*0230*/  LEA.HI R3, R13, R2, RZ, 0xa ;  /* 0x000000020d037211 */ /* 0x000fc800078f50ff */
[----:B------:R-:W-:Y:S02]  /*0240*/  PRMT R5, R5, 0x7710, RZ ;  /* 0x0000771005057816 */ /* 0x000fe400000000ff */
[----:B------:R-:W-:-:S03]  /*0250*/  SHF.R.S32.HI R4, RZ, 0xa, R3 ;  /* 0x0000000aff047819 */ /* 0x000fc60000011403 */
[----:B------:R-:W-:Y:S01]  /*0260*/  IMAD.IADD R0, R0, 0x1, R5 ;  /* 0x0000000100007824 */ /* 0x000fe200078e0205 */
[----:B------:R-:W-:-:S04]  /*0270*/  LEA.HI R3, R4, R4, RZ, 0x6 ;  /* 0x0000000404037211 */ /* 0x000fc800078f30ff */
[----:B------:R-:W-:Y:S02]  /*0280*/  PRMT R0, R0, 0x9910, RZ ;  /* 0x0000991000007816 */ /* 0x000fe400000000ff */
[----:B------:R-:W-:-:S03]  /*0290*/  LOP3.LUT R5, R3, 0xffffffc0, RZ, 0xc0, !PT ;  /* 0xffffffc003057812 */ /* 0x000fc600078ec0ff */
[----:B------:R-:W-:Y:S02]  /*02a0*/  IMAD.MOV.U32 R3, RZ, RZ, R0 ;  /* 0x000000ffff037224 */ /* 0x000fe400078e0000 */
[----:B------:R-:W-:Y:S01]  /*02b0*/  IMAD.IADD R0, R4, 0x1, -R5 ;  /* 0x0000000104007824 */ /* 0x000fe200078e0a05 */
[----:B------:R-:W-:Y:S02]  /*02c0*/  CS2R R4, SRZ ;  /* 0x0000000000047805 */ /* 0x000fe4000001ff00 */
[----:B------:R-:W-:-:S04]  /*02d0*/  ISETP.GT.AND P1, PT, R3, RZ, PT ;  /* 0x000000ff0300720c */ /* 0x000fc80003f24270 */
[C---:B------:R-:W-:Y:S02]  /*02e0*/  ISETP.GT.AND P5, PT, R0.reuse, RZ, P1 ;  /* 0x000000ff0000720c */ /* 0x040fe40000fa4270 */
[----:B------:R-:W-:-:S11]  /*02f0*/  ISETP.GT.AND P1, PT, R0, -0x1, P1 ;  /* 0xffffffff0000780c */ /* 0x000fd60000f24270 */
[----:B------:R-:W2:Y:S04]  /*0300*/  @P5 LDG.E.128 R4, desc[UR4][R16.64] ;  /* 0x0000000410045981 */ /* 0x000ea8000c1e1d00 */
[----:B------:R1:W3:Y:S01]  /*0310*/  @P1 LDG.E.128 R8, desc[UR4][R18.64] ;  /* 0x0000000412081981 */ /* 0x0002e2000c1e1d00 */
[----:B------:R-:W-:Y:S01]  /*0320*/  IMAD.MOV R15, RZ, RZ, -R15 ;  /* 0x000000ffff0f7224 */ /* 0x000fe200078e0a0f */
[----:B------:R-:W-:Y:S01]  /*0330*/  LEA.HI R12, R13, R12, RZ, 0xa ;  /* 0x0000000c0d0c7211 */ /* 0x000fe200078f50ff */
[----:B------:R-:W-:Y:S01]  /*0340*/  VIADD R21, R2, 0xfffefe00 ;  /* 0xfffefe0002157836 */ /* 0x000fe20000000000 */
[----:B------:R-:W-:Y:S01]  /*0350*/  PRMT R14, R14, 0x7632, R14 ;  /* 0x000076320e0e7816 */ /* 0x000fe2000000000e */
[----:B------:R-:W-:Y:S01]  /*0360*/  VIADD R29, R2, 0xffff0200 ;  /* 0xffff0200021d7836 */ /* 0x000fe20000000000 */
[----:B------:R-:W-:Y:S01]  /*0370*/  SHF.R.S32.HI R12, RZ, 0xa, R12 ;  /* 0x0000000aff0c7819 */ /* 0x000fe2000001140c */
[----:B------:R-:W-:Y:S01]  /*0380*/  IMAD.WIDE R20, R21, 0x4, R26 ;  /* 0x0000000415147825 */ /* 0x000fe200078e021a */
[----:B------:R-:W-:-:S02]  /*0390*/  PRMT R15, R15, 0x7710, RZ ;  /* 0x000077100f0f7816 */ /* 0x000fc400000000ff */
[----:B------:R-:W-:Y:S02]  /*03a0*/  LEA.HI R13, R12, R12, RZ, 0x6 ;  /* 0x0000000c0c0d7211 */ /* 0x000fe400078f30ff */
[----:B-1----:R-:W-:Y:S01]  /*03b0*/  CS2R R18, SRZ ;  /* 0x0000000000127805 */ /* 0x002fe2000001ff00 */
[----:B------:R-:W-:Y:S01]  /*03c0*/  IMAD.WIDE R28, R29, 0x4, R26 ;  /* 0x000000041d1c7825 */ /* 0x000fe200078e021a */
[----:B------:R-:W-:-:S03]  /*03d0*/  LOP3.LUT R13, R13, 0xffffffc0, RZ, 0xc0, !PT ;  /* 0xffffffc00d0d7812 */ /* 0x000fc600078ec0ff */
[----:B------:R-:W-:Y:S02]  /*03e0*/  IMAD.IADD R14, R14, 0x1, R15 ;  /* 0x000000010e0e7824 */ /* 0x000fe400078e020f */
[----:B------:R-:W-:Y:S02]  /*03f0*/  VIADD R15, R0, 0x1 ;  /* 0x00000001000f7836 */ /* 0x000fe40000000000 */
[----:B------:R-:W-:Y:S01]  /*0400*/  IMAD.IADD R24, R12, 0x1, -R13 ;  /* 0x000000010c187824 */ /* 0x000fe200078e0a0d */
[----:B------:R-:W-:Y:S02]  /*0410*/  PRMT R25, R14, 0x9910, RZ ;  /* 0x000099100e197816 */ /* 0x000fe400000000ff */
[----:B------:R-:W-:Y:S02]  /*0420*/  CS2R R12, SRZ ;  /* 0x00000000000c7805 */ /* 0x000fe4000001ff00 */
[----:B------:R-:W-:Y:S02]  /*0430*/  ISETP.GE.U32.AND P0, PT, R15, 0x40, PT ;  /* 0x000000400f00780c */ /* 0x000fe40003f06070 */
[----:B------:R-:W-:-:S02]  /*0440*/  CS2R R14, SRZ ;  /* 0x00000000000e7805 */ /* 0x000fc4000001ff00 */
[----:B------:R-:W-:Y:S02]  /*0450*/  ISETP.GT.AND P2, PT, R25, RZ, PT ;  /* 0x000000ff1900720c */ /* 0x000fe40003f44270 */
[----:B------:R-:W-:Y:S02]  /*0460*/  ISETP.GT.AND P3, PT, R3, RZ, !P0 ;  /* 0x000000ff0300720c */ /* 0x000fe40004764270 */
[C---:B------:R-:W-:Y:S02]  /*0470*/  ISETP.GT.AND P4, PT, R24.reuse, RZ, P2 ;  /* 0x000000ff1800720c */ /* 0x040fe40001784270 */
[----:B------:R-:W-:Y:S02]  /*0480*/  ISETP.GT.AND P2, PT, R24, -0x1, P2 ;  /* 0xffffffff1800780c */ /* 0x000fe40001744270 */
[----:B------:R-:W-:-:S09]  /*0490*/  CS2R R22, SRZ ;  /* 0x0000000000167805 */ /* 0x000fd2000001ff00 */
[----:B------:R1:W4:Y:S02]  /*04a0*/  @P4 LDG.E.128 R12, desc[UR4][R20.64] ;  /* 0x00000004140c4981 */ /* 0x000324000c1e1d00 */
[----:B-1----:R-:W-:Y:S02]  /*04b0*/  CS2R R20, SRZ ;  /* 0x0000000000147805 */ /* 0x002fe4000001ff00 */
[----:B--2---:R-:W-:Y:S02]  /*04c0*/  SEL R4, R4, RZ, P5 ;  /* 0x000000ff04047207 */ /* 0x004fe40002800000 */
[----:B------:R-:W-:Y:S02]  /*04d0*/  SEL R5, R5, RZ, P5 ;  /* 0x000000ff05057207 */ /* 0x000fe40002800000 */
[----:B---3--:R-:W-:Y:S02]  /*04e0*/  SEL R17, R8, RZ, P1 ;  /* 0x000000ff08117207 */ /* 0x008fe40000800000 */
[----:B------:R-:W-:-:S02]  /*04f0*/  SEL R16, R9, RZ, P1 ;  /* 0x000000ff09107207 */ /* 0x000fc40000800000 */
[----:B------:R-:W-:Y:S01]  /*0500*/  SEL R10, R10, RZ, P1 ;  /* 0x000000ff0a0a7207 */ /* 0x000fe20000800000 */
[----:B------:R-:W-:Y:S02]  /*0510*/  FADD R8, R4, R17 ;  /* 0x0000001104087221 */ /* 0x000fe40000000000 */
[----:B------:R-:W-:Y:S01]  /*0520*/  FADD R4, R5, R16 ;  /* 0x0000001005047221 */ /* 0x000fe20000000000 */
[----:B------:R-:W-:Y:S01]  /*0530*/  CS2R R16, SRZ ;  /* 0x0000000000107805 */ /* 0x000fe2000001ff00 */
[----:B------:R-:W-:Y:S01]  /*0540*/  VIADD R9, R2, 0xffff0400 ;  /* 0xffff040002097836 */ /* 0x000fe20000000000 */
[----:B------:R-:W-:-:S04]  /*0550*/  SEL R5, R6, RZ, P5 ;  /* 0x000000ff06057207 */ /* 0x000fc80002800000 */
[----:B------:R1:W2:Y:S01]  /*0560*/  @P2 LDG.E.128 R16, desc[UR4][R28.64] ;  /* 0x000000041c102981 */ /* 0x0002a2000c1e1d00 */
[----:B------:R-:W-:Y:S01]  /*0570*/  FADD R5, R5, R10 ;  /* 0x0000000a05057221 */ /* 0x000fe20000000000 */
[----:B-1----:R-:W-:-:S05]  /*0580*/  IMAD.WIDE R28, R9, 0x4, R26 ;  /* 0x00000004091c7825 */ /* 0x002fca00078e021a */
[----:B------:R1:W3:Y:S01]  /*0590*/  @P3 LDG.E.128 R20, desc[UR4][R28.64] ;  /* 0x000000041c143981 */ /* 0x0002e2000c1e1d00 */
[----:B------:R-:W-:Y:S01]  /*05a0*/  SEL R7, R7, RZ, P5 ;  /* 0x000000ff07077207 */ /* 0x000fe20002800000 */
[----:B------:R-:W-:Y:S01]  /*05b0*/  VIADD R6, R24, 0x1 ;  /* 0x0000000118067836 */ /* 0x000fe20000000000 */
[----:B------:R-:W-:-:S04]  /*05c0*/  SEL R10, R11, RZ, P1 ;  /* 0x000000ff0b0a7207 */ /* 0x000fc80000800000 */
[----:B------:R-:W-:Y:S01]  /*05d0*/  ISETP.GE.U32.AND P1, PT, R6, 0x40, PT ;  /* 0x000000400600780c */ /* 0x000fe20003f26070 */
[----:B-1----:R-:W-:Y:S01]  /*05e0*/  FADD R28, R7, R10 ;  /* 0x0000000a071c7221 */ /* 0x002fe20000000000 */
[----:B----4-:R-:W-:Y:S02]  /*05f0*/  SEL R7, R12, RZ, P4 ;  /* 0x000000ff0c077207 */ /* 0x010fe40002000000 */
[----:B------:R-:W-:Y:S02]  /*0600*/  SEL R15, R15, RZ, P4 ;  /* 0x000000ff0f0f7207 */ /* 0x000fe40002000000 */
[----:B------:R-:W-:Y:S02]  /*0610*/  SEL R6, R13, RZ, P4 ;  /* 0x000000ff0d067207 */ /* 0x000fe40002000000 */
[----:B------:R-:W-:Y:S02]  /*0620*/  SEL R12, R14, RZ, P4 ;  /* 0x000000ff0e0c7207 */ /* 0x000fe40002000000 */
[----:B------:R-:W-:-:S02]  /*0630*/  ISETP.GT.AND P4, PT, R25, RZ, !P1 ;  /* 0x000000ff1900720c */ /* 0x000fc40004f84270 */
[----:B--2---:R-:W-:Y:S02]  /*0640*/  SEL R16, R16, RZ, P2 ;  /* 0x000000ff10107207 */ /* 0x004fe40001000000 */
[----:B------:R-:W-:Y:S02]  /*0650*/  SEL R10, R19, RZ, P2 ;  /* 0x000000ff130a7207 */ /* 0x000fe40001000000 */
[----:B------:R-:W-:Y:S01]  /*0660*/  SEL R17, R17, RZ, P2 ;  /* 0x000000ff11117207 */ /* 0x000fe20001000000 */
[----:B------:R-:W-:Y:S01]  /*0670*/  FADD R13, R7, R16 ;  /* 0x00000010070d7221 */ /* 0x000fe20000000000 */
[----:B------:R-:W-:Y:S01]  /*0680*/  SEL R9, R18, RZ, P2 ;  /* 0x000000ff12097207 */ /* 0x000fe20001000000 */
[----:B------:R-:W-:Y:S01]  /*0690*/  FADD R16, R15, R10 ;  /* 0x0000000a0f107221 */ /* 0x000fe20000000000 */
[----:B------:R-:W-:Y:S01]  /*06a0*/  ISETP.GT.AND P2, PT, R3, -0x1, PT ;  /* 0xffffffff0300780c */ /* 0x000fe20003f44270 */
[----:B------:R-:W-:Y:S01]  /*06b0*/  VIADD R15, R2, 0xffff0600 ;  /* 0xffff0600020f7836 */ /* 0x000fe20000000000 */
[----:B---3--:R-:W-:Y:S01]  /*06c0*/  SEL R11, R20, RZ, P3 ;  /* 0x000000ff140b7207 */ /* 0x008fe20001800000 */
[----:B------:R-:W-:Y:S01]  /*06d0*/  FADD R20, R6, R17 ;  /* 0x0000001106147221 */ /* 0x000fe20000000000 */
[----:B------:R-:W-:Y:S01]  /*06e0*/  FADD R12, R12, R9 ;  /* 0x000000090c0c7221 */ /* 0x000fe20000000000 */
[----:B------:R-:W-:-:S02]  /*06f0*/  ISETP.GT.AND P2, PT, R0, RZ, P2 ;  /* 0x000000ff0000720c */ /* 0x000fc40001744270 */
[----:B------:R-:W-:Y:S01]  /*0700*/  FADD R17, R8, R11 ;  /* 0x0000000b08117221 */ /* 0x000fe20000000000 */
[----:B------:R-:W-:Y:S02]  /*0710*/  CS2R R8, SRZ ;  /* 0x0000000000087805 */ /* 0x000fe4000001ff00 */
[----:B------:R-:W-:Y:S02]  /*0720*/  CS2R R10, SRZ ;  /* 0x00000000000a7805 */ /* 0x000fe4000001ff00 */
[----:B------:R-:W-:Y:S01]  /*0730*/  SEL R21, R21, RZ, P3 ;  /* 0x000000ff15157207 */ /* 0x000fe20001800000 */
[----:B------:R-:W-:Y:S01]  /*0740*/  IMAD.WIDE R14, R15, 0x4, R26 ;  /* 0x000000040f0e7825 */ /* 0x000fe200078e021a */
[----:B------:R-:W-:-:S03]  /*0750*/  SEL R18, R22, RZ, P3 ;  /* 0x000000ff16127207 */ /* 0x000fc60001800000 */
[----:B------:R-:W-:Y:S02]  /*0760*/  VIADD R19, R2, 0xfffffc00 ;  /* 0xfffffc0002137836 */ /* 0x000fe40000000000 */
[----:B------:R-:W-:Y:S01]  /*0770*/  FADD R29, R4, R21 ;  /* 0x00000015041d7221 */ /* 0x000fe20000000000 */
[----:B------:R-:W-:Y:S01]  /*0780*/  FADD R18, R5, R18 ;  /* 0x0000001205127221 */ /* 0x000fe20000000000 */
[----:B------:R1:W2:Y:S01]  /*0790*/  @P4 LDG.E.128 R8, desc[UR4][R14.64] ;  /* 0x000000040e084981 */ /* 0x0002a2000c1e1d00 */
[----:B------:R-:W-:Y:S02]  /*07a0*/  CS2R R4, SRZ ;  /* 0x0000000000047805 */ /* 0x000fe4000001ff00 */
[----:B------:R-:W-:Y:S01]  /*07b0*/  CS2R R6, SRZ ;  /* 0x0000000000067805 */ /* 0x000fe2000001ff00 */
[----:B-1----:R-:W-:-:S05]  /*07c0*/  IMAD.WIDE R14, R19, 0x4, R26 ;  /* 0x00000004130e7825 */ /* 0x002fca00078e021a */
[----:B------:R1:W3:Y:S01]  /*07d0*/  @P2 LDG.E.128 R4, desc[UR4][R14.64] ;  /* 0x000000040e042981 */ /* 0x0002e2000c1e1d00 */
[----:B------:R-:W-:Y:S02]  /*07e0*/  SEL R19, R23, RZ, P3 ;  /* 0x000000ff17137207 */ /* 0x000fe40001800000 */
[----:B------:R-:W-:-:S04]  /*07f0*/  ISETP.GT.AND P3, PT, R25, -0x1, PT ;  /* 0xffffffff1900780c */ /* 0x000fc80003f64270 */
[----:B------:R-:W-:Y:S02]  /*0800*/  ISETP.GT.AND P3, PT, R24, RZ, P3 ;  /* 0x000000ff1800720c */ /* 0x000fe40001f64270 */
[----:B-1----:R-:W-:Y:S02]  /*0810*/  CS2R R14, SRZ ;  /* 0x00000000000e7805 */ /* 0x002fe4000001ff00 */
[----:B--2---:R-:W-:Y:S02]  /*0820*/  SEL R9, R9, RZ, P4 ;  /* 0x000000ff09097207 */ /* 0x004fe40002000000 */
[----:B------:R-:W-:Y:S02]  /*0830*/  SEL R8, R8, RZ, P4 ;  /* 0x000000ff08087207 */ /* 0x000fe40002000000 */
[----:B------:R-:W-:Y:S01]  /*0840*/  SEL R21, R10, RZ, P4 ;  /* 0x000000ff0a157207 */ /* 0x000fe20002000000 */
[----:B------:R-:W-:Y:S01]  /*0850*/  FADD R20, R20, R9 ;  /* 0x0000000914147221 */ /* 0x000fe20000000000 */
[----:B------:R-:W-:-:S02]  /*0860*/  VIADD R9, R2, 0xfffffe00 ;  /* 0xfffffe0002097836 */ /* 0x000fc40000000000 */
[----:B------:R-:W-:Y:S01]  /*0870*/  FADD R22, R13, R8 ;  /* 0x000000080d167221 */ /* 0x000fe20000000000 */
[----:B------:R-:W-:Y:S01]  /*0880*/  FADD R21, R12, R21 ;  /* 0x000000150c157221 */ /* 0x000fe20000000000 */
[----:B------:R-:W-:Y:S02]  /*0890*/  CS2R R12, SRZ ;  /* 0x00000000000c7805 */ /* 0x000fe4000001ff00 */
[----:B---3--:R-:W-:Y:S02]  /*08a0*/  SEL R4, R4, RZ, P2 ;  /* 0x000000ff04047207 */ /* 0x008fe40001000000 */
[----:B------:R-:W-:-:S03]  /*08b0*/  SEL R8, R5, RZ, P2 ;  /* 0x000000ff05087207 */ /* 0x000fc60001000000 */
[----:B------:R-:W-:Y:S01]  /*08c0*/  FADD R17, R17, R4 ;  /* 0x0000000411117221 */ /* 0x000fe20000000000 */
[----:B------:R-:W-:-:S05]  /*08d0*/  IMAD.WIDE R4, R9, 0x4, R26 ;  /* 0x0000000409047825 */ /* 0x000fca00078e021a */
[----:B------:R1:W2:Y:S01]  /*08e0*/  @P3 LDG.E.128 R12, desc[UR4][R4.64] ;  /* 0x00000004040c3981 */ /* 0x0002a2000c1e1d00 */
[----:B------:R-:W-:Y:S02]  /*08f0*/  SEL R11, R11, RZ, P4 ;  /* 0x000000ff0b0b7207 */ /* 0x000fe40002000000 */
[----:B------:R-:W-:-:S03]  /*0900*/  LOP3.LUT R10, R0, R3, RZ, 0xfc, !PT ;  /* 0x00000003000a7212 */ /* 0x000fc600078efcff */
[----:B------:R-:W-:Y:S01]  /*0910*/  FADD R16, R16, R11 ;  /* 0x0000000b10107221 */ /* 0x000fe20000000000 */
[----:B------:R-:W-:Y:S02]  /*0920*/  ISETP.GT.AND P4, PT, R10, -0x1, PT ;  /* 0xffffffff0a00780c */ /* 0x000fe40003f84270 */
[----:B------:R-:W-:Y:S01]  /*0930*/  SEL R11, R6, RZ, P2 ;  /* 0x000000ff060b7207 */ /* 0x000fe20001000000 */
[----:B------:R-:W-:Y:S01]  /*0940*/  FADD R23, R29, R8 ;  /* 0x000000081d177221 */ /* 0x000fe20000000000 */
[----:B------:R-:W-:Y:S01]  /*0950*/  FADD R19, R28, R19 ;  /* 0x000000131c137221 */ /* 0x000fe20000000000 */
[----:B------:R-:W-:Y:S02]  /*0960*/  CS2R R8, SRZ ;  /* 0x0000000000087805 */ /* 0x000fe4000001ff00 */
[----:B------:R-:W-:Y:S01]  /*0970*/  FADD R18, R18, R11 ;  /* 0x0000000b12127221 */ /* 0x000fe20000000000 */
[----:B------:R-:W-:Y:S01]  /*0980*/  CS2R R10, SRZ ;  /* 0x00000000000a7805 */ /* 0x000fe2000001ff00 */
[----:B------:R-:W-:-:S05]  /*0990*/  IMAD.WIDE R28, R2, 0x4, R26 ;  /* 0x00000004021c7825 */ /* 0x000fca00078e021a */
[----:B------:R-:W3:Y:S01]  /*09a0*/  @P4 LDG.E.128 R8, desc[UR4][R28.64] ;  /* 0x000000041c084981 */ /* 0x000ee2000c1e1d00 */
[----:B-1----:R-:W-:Y:S02]  /*09b0*/  LOP3.LUT R4, R24, R25, RZ, 0xfc, !PT ;  /* 0x0000001918047212 */ /* 0x002fe400078efcff */
[----:B------:R-:W-:Y:S02]  /*09c0*/  SEL R6, R7, RZ, P2 ;  /* 0x000000ff07067207 */ /* 0x000fe40001000000 */
[----:B------:R-:W-:Y:S02]  /*09d0*/  ISETP.GT.AND P2, PT, R4, -0x1, PT ;  /* 0xffffffff0400780c */ /* 0x000fe40003f44270 */
[----:B------:R-:W-:Y:S01]  /*09e0*/  CS2R R4, SRZ ;  /* 0x0000000000047805 */ /* 0x000fe2000001ff00 */
[----:B------:R-:W-:Y:S01]  /*09f0*/  FADD R19, R19, R6 ;  /* 0x0000000613137221 */ /* 0x000fe20000000000 */
[----:B--2---:R-:W-:-:S05]  /*0a00*/  SEL R7, R12, RZ, P3 ;  /* 0x000000ff0c077207 */ /* 0x004fca0001800000 */
[----:B------:R-:W-:Y:S01]  /*0a10*/  FADD R22, R22, R7 ;  /* 0x0000000716167221 */ /* 0x000fe20000000000 */
[----:B------:R-:W-:-:S06]  /*0a20*/  CS2R R6, SRZ ;  /* 0x0000000000067805 */ /* 0x000fcc000001ff00 */
[----:B------:R1:W2:Y:S01]  /*0a30*/  @P2 LDG.E.128 R4, desc[UR4][R28.64+0x800] ;  /* 0x000800041c042981 */ /* 0x0002a2000c1e1d00 */
[----:B---3--:R-:W-:-:S05]  /*0a40*/  SEL R8, R8, RZ, P4 ;  /* 0x000000ff08087207 */ /* 0x008fca0002000000 */
[----:B------:R-:W-:Y:S01]  /*0a50*/  FADD R17, R17, R8 ;  /* 0x0000000811117221 */ /* 0x000fe20000000000 */
[----:B------:R-:W-:Y:S02]  /*0a60*/  SEL R8, R9, RZ, P4 ;  /* 0x000000ff09087207 */ /* 0x000fe40002000000 */
[----:B------:R-:W-:Y:S02]  /*0a70*/  SEL R9, R10, RZ, P4 ;  /* 0x000000ff0a097207 */ /* 0x000fe40002000000 */
[----:B------:R-:W-:Y:S02]  /*0a80*/  ISETP.GT.AND P0, PT, R3, -0x1, !P0 ;  /* 0xffffffff0300780c */ /* 0x000fe40004704270 */
[----:B------:R-:W-:Y:S02]  /*0a90*/  SEL R13, R13, RZ, P3 ;  /* 0x000000ff0d0d7207 */ /* 0x000fe40001800000 */
[----:B------:R-:W-:Y:S02]  /*0aa0*/  SEL R14, R14, RZ, P3 ;  /* 0x000000ff0e0e7207 */ /* 0x000fe40001800000 */
[----:B------:R-:W-:Y:S01]  /*0ab0*/  SEL R15, R15, RZ, P3 ;  /* 0x000000ff0f0f7207 */ /* 0x000fe20001800000 */
[----:B------:R-:W-:Y:S01]  /*0ac0*/  FADD R18, R18, R9 ;  /* 0x0000000912127221 */ /* 0x000fe20000000000 */
[----:B------:R-:W-:-:S02]  /*0ad0*/  VIADD R9, R2, 0x400 ;  /* 0x0000040002097836 */ /* 0x000fc40000000000 */
[----:B------:R-:W-:Y:S01]  /*0ae0*/  FADD R20, R20, R13 ;  /* 0x0000000d14147221 */ /* 0x000fe20000000000 */
[----:B------:R-:W-:Y:S01]  /*0af0*/  FADD R21, R21, R14 ;  /* 0x0000000e15157221 */ /* 0x000fe20000000000 */
[----:B------:R-:W-:Y:S01]  /*0b00*/  FADD R16, R16, R15 ;  /* 0x0000000f10107221 */ /* 0x000fe20000000000 */
[----:B------:R-:W-:Y:S02]  /*0b10*/  CS2R R12, SRZ ;  /* 0x00000000000c7805 */ /* 0x000fe4000001ff00 */
[----:B------:R-:W-:Y:S01]  /*0b20*/  CS2R R14, SRZ ;  /* 0x00000000000e7805 */ /* 0x000fe2000001ff00 */
[----:B-1----:R-:W-:-:S05]  /*0b30*/  IMAD.WIDE R28, R9, 0x4, R26 ;  /* 0x00000004091c7825 */ /* 0x002fca00078e021a */
[----:B------:R1:W3:Y:S01]  /*0b40*/  @P0 LDG.E.128 R12, desc[UR4][R28.64] ;  /* 0x000000041c0c0981 */ /* 0x0002e2000c1e1d00 */
[----:B------:R-:W-:Y:S01]  /*0b50*/  ISETP.GT.AND P1, PT, R25, -0x1, !P1 ;  /* 0xffffffff1900780c */ /* 0x000fe20004f24270 */
[----:B-1----:R-:W-:-:S04]  /*0b60*/  VIADD R29, R2, 0x600 ;  /* 0x00000600021d7836 */ /* 0x002fc80000000000 */
[----:B------:R-:W-:Y:S01]  /*0b70*/  IMAD.WIDE R28, R29, 0x4, R26 ;  /* 0x000000041d1c7825 */ /* 0x000fe200078e021a */
[----:B--2---:R-:W-:Y:S02]  /*0b80*/  SEL R5, R5, RZ, P2 ;  /* 0x000000ff05057207 */ /* 0x004fe40001000000 */
[----:B------:R-:W-:Y:S02]  /*0b90*/  SEL R6, R6, RZ, P2 ;  /* 0x000000ff06067207 */ /* 0x000fe40001000000 */
[----:B------:R-:W-:Y:S01]  /*0ba0*/  SEL R7, R7, RZ, P2 ;  /* 0x000000ff07077207 */ /* 0x000fe20001000000 */
[----:B------:R-:W-:Y:S01]  /*0bb0*/  FADD R20, R20, R5 ;  /* 0x0000000514147221 */ /* 0x000fe20000000000 */
[----:B------:R-:W-:Y:S01]  /*0bc0*/  SEL R9, R4, RZ, P2 ;  /* 0x000000ff04097207 */ /* 0x000fe20001000000 */
[----:B------:R-:W-:Y:S01]  /*0bd0*/  FADD R21, R21, R6 ;  /* 0x0000000615157221 */ /* 0x000fe20000000000 */
[----:B------:R-:W-:Y:S01]  /*0be0*/  CS2R R4, SRZ ;  /* 0x0000000000047805 */ /* 0x000fe2000001ff00 */
[----:B------:R-:W-:Y:S01]  /*0bf0*/  FADD R16, R16, R7 ;  /* 0x0000000710107221 */ /* 0x000fe20000000000 */
[----:B------:R-:W-:-:S06]  /*0c00*/  CS2R R6, SRZ ;  /* 0x0000000000067805 */ /* 0x000fcc000001ff00 */
[----:B------:R1:W2:Y:S01]  /*0c10*/  @P1 LDG.E.128 R4, desc[UR4][R28.64] ;  /* 0x000000041c041981 */ /* 0x0002a2000c1e1d00 */
[----:B------:R-:W-:Y:S01]  /*0c20*/  SEL R10, R11, RZ, P4 ;  /* 0x000000ff0b0a7207 */ /* 0x000fe20002000000 */
[----:B------:R-:W-:-:S04]  /*0c30*/  FADD R8, R23, R8 ;  /* 0x0000000817087221 */ /* 0x000fc80000000000 */
[----:B------:R-:W-:Y:S01]  /*0c40*/  FADD R19, R19, R10 ;  /* 0x0000000a13137221 */ /* 0x000fe20000000000 */
[----:B------:R-:W-:Y:S01]  /*0c50*/  FADD R22, R22, R9 ;  /* 0x0000000916167221 */ /* 0x000fe20000000000 */
[----:B---3--:R-:W-:Y:S02]  /*0c60*/  SEL R13, R13, RZ, P0 ;  /* 0x000000ff0d0d7207 */ /* 0x008fe40000000000 */
[----:B------:R-:W-:-:S03]  /*0c70*/  SEL R10, R15, RZ, P0 ;  /* 0x000000ff0f0a7207 */ /* 0x000fc60000000000 */
[----:B------:R-:W-:Y:S01]  /*0c80*/  FADD R15, R8, R13 ;  /* 0x0000000d080f7221 */ /* 0x000fe20000000000 */
[----:B------:R-:W-:Y:S01]  /*0c90*/  VIADD R13, R3, 0x1 ;  /* 0x00000001030d7836 */ /* 0x000fe20000000000 */
[----:B------:R-:W-:Y:S02]  /*0ca0*/  SEL R12, R12, RZ, P0 ;  /* 0x000000ff0c0c7207 */ /* 0x000fe40000000000 */
[----:B------:R-:W-:Y:S02]  /*0cb0*/  SEL R9, R14, RZ, P0 ;  /* 0x000000ff0e097207 */ /* 0x000fe40000000000 */
[----:B------:R-:W-:Y:S01]  /*0cc0*/  ISETP.GE.U32.AND P0, PT, R13, 0x40, PT ;  /* 0x000000400d00780c */ /* 0x000fe20003f06070 */
[----:B------:R-:W-:Y:S01]  /*0cd0*/  FADD R17, R17, R12 ;  /* 0x0000000c11117221 */ /* 0x000fe20000000000 */
[----:B------:R-:W-:Y:S02]  /*0ce0*/  VIADD R12, R25, 0x1 ;  /* 0x00000001190c7836 */ /* 0x000fe40000000000 */
[----:B------:R-:W-:Y:S01]  /*0cf0*/  ISETP.GT.AND P3, PT, R0, RZ, !P0 ;  /* 0x000000ff0000720c */ /* 0x000fe20004764270 */
[----:B------:R-:W-:-:S02]  /*0d00*/  VIADD R23, R2, 0xfc00 ;  /* 0x0000fc0002177836 */ /* 0x000fc40000000000 */
[----:B------:R-:W-:Y:S02]  /*0d10*/  ISETP.GE.U32.AND P2, PT, R12, 0x40, PT ;  /* 0x000000400c00780c */ /* 0x000fe40003f46070 */
[----:B-1----:R-:W-:-:S04]  /*0d20*/  IMAD.WIDE R28, R23, 0x4, R26 ;  /* 0x00000004171c7825 */ /* 0x002fc800078e021a */
[----:B------:R-:W-:Y:S01]  /*0d30*/  FADD R18, R18, R9 ;  /* 0x0000000912127221 */ /* 0x000fe20000000000 */
[----:B------:R-:W-:Y:S01]  /*0d40*/  FADD R19, R19, R10 ;  /* 0x0000000a13137221 */ /* 0x000fe20000000000 */
[----:B------:R-:W-:Y:S02]  /*0d50*/  CS2R R8, SRZ ;  /* 0x0000000000087805 */ /* 0x000fe4000001ff00 */
[----:B------:R-:W-:Y:S02]  /*0d60*/  CS2R R10, SRZ ;  /* 0x00000000000a7805 */ /* 0x000fe4000001ff00 */
[----:B------:R-:W-:-:S04]  /*0d70*/  ISETP.GT.AND P4, PT, R24, RZ, !P2 ;  /* 0x000000ff1800720c */ /* 0x000fc80005784270 */
[----:B------:R-:W3:Y:S01]  /*0d80*/  @P3 LDG.E.128 R8, desc[UR4][R28.64] ;  /* 0x000000041c083981 */ /* 0x000ee2000c1e1d00 */
[----:B--2---:R-:W-:Y:S02]  /*0d90*/  SEL R23, R4, RZ, P1 ;  /* 0x000000ff04177207 */ /* 0x004fe40000800000 */
[----:B------:R-:W-:Y:S02]  /*0da0*/  SEL R5, R5, RZ, P1 ;  /* 0x000000ff05057207 */ /* 0x000fe40000800000 */
[----:B------:R-:W-:Y:S02]  /*0db0*/  SEL R6, R6, RZ, P1 ;  /* 0x000000ff06067207 */ /* 0x000fe40000800000 */
[----:B------:R-:W-:Y:S01]  /*0dc0*/  SEL R7, R7, RZ, P1 ;  /* 0x000000ff07077207 */ /* 0x000fe20000800000 */
[----:B------:R-:W-:Y:S01]  /*0dd0*/  FADD R14, R22, R23 ;  /* 0x00000017160e7221 */ /* 0x000fe20000000000 */
[----:B------:R-:W-:Y:S02]  /*0de0*/  VIADD R23, R2, 0xfe00 ;  /* 0x0000fe0002177836 */ /* 0x000fe40000000000 */
[----:B------:R-:W-:Y:S01]  /*0df0*/  FADD R20, R20, R5 ;  /* 0x0000000514147221 */ /* 0x000fe20000000000 */
[----:B------:R-:W-:Y:S01]  /*0e00*/  FADD R21, R21, R6 ;  /* 0x0000000615157221 */ /* 0x000fe20000000000 */
[----:B------:R-:W-:Y:S01]  /*0e10*/  FADD R16, R16, R7 ;  /* 0x0000000710107221 */ /* 0x000fe20000000000 */
[----:B------:R-:W-:-:S02]  /*0e20*/  CS2R R4, SRZ ;  /* 0x0000000000047805 */ /* 0x000fc4000001ff00 */
[----:B------:R-:W-:Y:S01]  /*0e30*/  CS2R R6, SRZ ;  /* 0x0000000000067805 */ /* 0x000fe2000001ff00 */
[----:B------:R-:W-:-:S05]  /*0e40*/  IMAD.WIDE R22, R23, 0x4, R26 ;  /* 0x0000000417167825 */ /* 0x000fca00078e021a */
[----:B------:R1:W2:Y:S01]  /*0e50*/  @P4 LDG.E.128 R4, desc[UR4][R22.64] ;  /* 0x0000000416044981 */ /* 0x0002a2000c1e1d00 */
[----:B------:R-:W-:Y:S02]  /*0e60*/  ISETP.GT.AND P1, PT, R0, -0x1, !P0 ;  /* 0xffffffff0000780c */ /* 0x000fe40004724270 */
[----:B---3--:R-:W-:Y:S02]  /*0e70*/  SEL R8, R8, RZ, P3 ;  /* 0x000000ff08087207 */ /* 0x008fe40001800000 */
[----:B------:R-:W-:-:S03]  /*0e80*/  SEL R29, R10, RZ, P3 ;  /* 0x000000ff0a1d7207 */ /* 0x000fc60001800000 */
[----:B------:R-:W-:Y:S01]  /*0e90*/  FADD R17, R17, R8 ;  /* 0x0000000811117221 */ /* 0x000fe20000000000 */
[----:B------:R-:W-:Y:S02]  /*0ea0*/  SEL R8, R9, RZ, P3 ;  /* 0x000000ff09087207 */ /* 0x000fe40001800000 */
[----:B------:R-:W-:Y:S01]  /*0eb0*/  SEL R10, R11, RZ, P3 ;  /* 0x000000ff0b0a7207 */ /* 0x000fe20001800000 */
[----:B------:R-:W-:Y:S01]  /*0ec0*/  FADD R18, R18, R29 ;  /* 0x0000001d12127221 */ /* 0x000fe20000000000 */
[----:B------:R-:W-:Y:S02]  /*0ed0*/  VIADD R29, R2, 0x10000 ;  /* 0x00010000021d7836 */ /* 0x000fe40000000000 */
[----:B------:R-:W-:Y:S01]  /*0ee0*/  FADD R15, R15, R8 ;  /* 0x000000080f0f7221 */ /* 0x000fe20000000000 */
[----:B------:R-:W-:Y:S01]  /*0ef0*/  FADD R19, R19, R10 ;  /* 0x0000000a13137221 */ /* 0x000fe20000000000 */
[----:B------:R-:W-:Y:S01]  /*0f00*/  CS2R R10, SRZ ;  /* 0x00000000000a7805 */ /* 0x000fe2000001ff00 */
[----:B-1----:R-:W-:Y:S01]  /*0f10*/  IMAD.WIDE R22, R29, 0x4, R26 ;  /* 0x000000041d167825 */ /* 0x002fe200078e021a */
[----:B------:R-:W-:-:S03]  /*0f20*/  ISETP.GT.AND P0, PT, R24, -0x1, !P2 ;  /* 0xffffffff1800780c */ /* 0x000fc60005704270 */
[----:B------:R-:W-:Y:S01]  /*0f30*/  VIADD R29, R2, 0x10200 ;  /* 0x00010200021d7836 */ /* 0x000fe20000000000 */
[----:B--2---:R-:W-:-:S05]  /*0f40*/  SEL R9, R4, RZ, P4 ;  /* 0x000000ff04097207 */ /* 0x004fca0002000000 */
[----:B------:R-:W-:Y:S01]  /*0f50*/  FADD R14, R14, R9 ;  /* 0x000000090e0e7221 */ /* 0x000fe20000000000 */
[----:B------:R-:W-:-:S06]  /*0f60*/  CS2R R8, SRZ ;  /* 0x0000000000087805 */ /* 0x000fcc000001ff00 */
[----:B------:R1:W2:Y:S01]  /*0f70*/  @P1 LDG.E.128 R8, desc[UR4][R22.64] ;  /* 0x0000000416081981 */ /* 0x0002a2000c1e1d00 */
[----:B------:R-:W-:Y:S02]  /*0f80*/  SEL R5, R5, RZ, P4 ;  /* 0x000000ff05057207 */ /* 0x000fe40002000000 */
[----:B------:R-:W-:Y:S02]  /*0f90*/  SEL R6, R6, RZ, P4 ;  /* 0x000000ff06067207 */ /* 0x000fe40002000000 */
[----:B------:R-:W-:Y:S01]  /*0fa0*/  SEL R7, R7, RZ, P4 ;  /* 0x000000ff07077207 */ /* 0x000fe20002000000 */
[----:B------:R-:W-:Y:S01]  /*0fb0*/  FADD R20, R20, R5 ;  /* 0x0000000514147221 */ /* 0x000fe20000000000 */
[----:B------:R-:W-:Y:S01]  /*0fc0*/  CS2R R4, SRZ ;  /* 0x0000000000047805 */ /* 0x000fe2000001ff00 */
[----:B------:R-:W-:Y:S02]  /*0fd0*/  FADD R21, R21, R6 ;  /* 0x0000000615157221 */ /* 0x000fe40000000000 */
[----:B------:R-:W-:Y:S01]  /*0fe0*/  FADD R16, R16, R7 ;  /* 0x0000000710107221 */ /* 0x000fe20000000000 */
[----:B------:R-:W-:Y:S01]  /*0ff0*/  CS2R R6, SRZ ;  /* 0x0000000000067805 */ /* 0x000fe2000001ff00 */
[----:B-1----:R-:W-:-:S05]  /*1000*/  IMAD.WIDE R22, R29, 0x4, R26 ;  /* 0x000000041d167825 */ /* 0x002fca00078e021a */
[----:B------:R1:W3:Y:S01]  /*1010*/  @P0 LDG.E.128 R4, desc[UR4][R22.64] ;  /* 0x0000000416040981 */ /* 0x0002e2000c1e1d00 */
[C---:B------:R-:W-:Y:S02]  /*1020*/  ISETP.GT.AND P2, PT, R0.reuse, 0x3d, PT ;  /* 0x0000003d0000780c */ /* 0x040fe40003f44270 */
[----:B------:R-:W-:Y:S02]  /*1030*/  ISETP.GE.AND P3, PT, R0, 0x3e, PT ;  /* 0x0000003e0000780c */ /* 0x000fe40003f66270 */
[----:B------:R-:W-:Y:S02]  /*1040*/  ISETP.GE.AND P5, PT, R3, 0x3e, PT ;  /* 0x0000003e0300780c */ /* 0x000fe40003fa6270 */
[----:B------:R-:W-:Y:S02]  /*1050*/  ISETP.GE.AND P4, PT, R24, 0x3e, PT ;  /* 0x0000003e1800780c */ /* 0x000fe40003f86270 */
[----:B--2---:R-:W-:-:S05]  /*1060*/  SEL R8, R8, RZ, P1 ;  /* 0x000000ff08087207 */ /* 0x004fca0000800000 */
[----:B------:R-:W-:Y:S01]  /*1070*/  FADD R17, R17, R8 ;  /* 0x0000000811117221 */ /* 0x000fe20000000000 */
[----:B------:R-:W-:Y:S01]  /*1080*/  VIADD R8, R0, 0x1 ;  /* 0x0000000100087836 */ /* 0x000fe20000000000 */
[----:B------:R-:W-:-:S04]  /*1090*/  SEL R28, R9, RZ, P1 ;  /* 0x000000ff091c7207 */ /* 0x000fc80000800000 */
[----:B------:R-:W-:Y:S02]  /*10a0*/  LOP3.LUT R13, R13, R8, RZ, 0xfc, !PT ;  /* 0x000000080d0d7212 */ /* 0x000fe400078efcff */
[----:B------:R-:W-:Y:S02]  /*10b0*/  SEL R9, R10, RZ, P1 ;  /* 0x000000ff0a097207 */ /* 0x000fe40000800000 */
[----:B------:R-:W-:Y:S02]  /*10c0*/  SEL R8, R11, RZ, P1 ;  /* 0x000000ff0b087207 */ /* 0x000fe40000800000 */
[----:B------:R-:W-:Y:S01]  /*10d0*/  ISETP.GE.U32.AND P1, PT, R13, 0x40, PT ;  /* 0x000000400d00780c */ /* 0x000fe20003f26070 */
[----:B------:R-:W-:-:S04]  /*10e0*/  VIADD R13, R2, 0x10400 ;  /* 0x00010400020d7836 */ /* 0x000fc80000000000 */
[----:B-1----:R-:W-:-:S04]  /*10f0*/  IMAD.WIDE R22, R13, 0x4, R26 ;  /* 0x000000040d167825 */ /* 0x002fc800078e021a */
[----:B------:R-:W-:Y:S01]  /*1100*/  VIADD R13, R0, 0x2 ;  /* 0x00000002000d7836 */ /* 0x000fe20000000000 */
[----:B---3--:R-:W-:-:S04]  /*1110*/  SEL R29, R4, RZ, P0 ;  /* 0x000000ff041d7207 */ /* 0x008fc80000000000 */
[----:B------:R-:W-:Y:S02]  /*1120*/  SEL R13, R13, RZ, !P3 ;  /* 0x000000ff0d0d7207 */ /* 0x000fe40005800000 */
[----:B------:R-:W-:-:S03]  /*1130*/  SEL R5, R5, RZ, P0 ;  /* 0x000000ff05057207 */ /* 0x000fc60000000000 */
[----:B------:R-:W-:Y:S02]  /*1140*/  VIADD R4, R13, 0x40 ;  /* 0x000000400d047836 */ /* 0x000fe40000000000 */
[----:B------:R-:W-:Y:S01]  /*1150*/  @!P2 IMAD.MOV R4, RZ, RZ, R13 ;  /* 0x000000ffff04a224 */ /* 0x000fe200078e020d */
[C---:B------:R-:W-:Y:S01]  /*1160*/  ISETP.GE.AND P3, PT, R25.reuse, 0x3e, PT ;  /* 0x0000003e1900780c */ /* 0x040fe20003f66270 */
[C---:B------:R-:W-:Y:S01]  /*1170*/  VIADD R13, R25.reuse, 0x2 ;  /* 0x00000002190d7836 */ /* 0x040fe20000000000 */
[----:B------:R-:W-:Y:S01]  /*1180*/  ISETP.GT.AND P2, PT, R25, 0x3d, PT ;  /* 0x0000003d1900780c */ /* 0x000fe20003f44270 */
[----:B------:R-:W-:Y:S01]  /*1190*/  FADD R20, R20, R5 ;  /* 0x0000000514147221 */ /* 0x000fe20000000000 */
[----:B------:R-:W-:Y:S01]  /*11a0*/  FADD R29, R14, R29 ;  /* 0x0000001d0e1d7221 */ /* 0x000fe20000000000 */
[----:B------:R-:W-:Y:S01]  /*11b0*/  VIADD R5, R24, 0x1 ;  /* 0x0000000118057836 */ /* 0x000fe20000000000 */
[----:B------:R-:W-:Y:S02]  /*11c0*/  SEL R14, R6, RZ, P0 ;  /* 0x000000ff060e7207 */ /* 0x000fe40000000000 */
[----:B------:R-:W-:-:S02]  /*11d0*/  SEL R13, R13, RZ, !P3 ;  /* 0x000000ff0d0d7207 */ /* 0x000fc40005800000 */
[----:B------:R-:W-:Y:S02]  /*11e0*/  SEL R6, RZ, 0x40, !P2 ;  /* 0x00000040ff067807 */ /* 0x000fe40005000000 */
[----:B------:R-:W-:Y:S01]  /*11f0*/  LOP3.LUT R12, R12, R5, RZ, 0xfc, !PT ;  /* 0x000000050c0c7212 */ /* 0x000fe200078efcff */
[C---:B------:R-:W-:Y:S01]  /*1200*/  VIADD R5, R3.reuse, 0x2 ;  /* 0x0000000203057836 */ /* 0x040fe20000000000 */
[----:B------:R-:W-:Y:S01]  /*1210*/  ISETP.GT.AND P2, PT, R24, 0x3d, PT ;  /* 0x0000003d1800780c */ /* 0x000fe20003f44270 */
[----:B------:R-:W-:Y:S01]  /*1220*/  IMAD.IADD R6, R6, 0x1, R13 ;  /* 0x0000000106067824 */ /* 0x000fe200078e020d */
[----:B------:R-:W-:Y:S01]  /*1230*/  ISETP.GT.AND P3, PT, R3, 0x3d, PT ;  /* 0x0000003d0300780c */ /* 0x000fe20003f64270 */
[----:B------:R-:W-:Y:S02]  /*1240*/  VIADD R13, R24, 0x2 ;  /* 0x00000002180d7836 */ /* 0x000fe40000000000 */
[----:B------:R-:W-:Y:S01]  /*1250*/  FADD R21, R21, R14 ;  /* 0x0000000e15157221 */ /* 0x000fe20000000000 */
[----:B------:R-:W-:-:S02]  /*1260*/  SEL R14, R5, RZ, !P5 ;  /* 0x000000ff050e7207 */ /* 0x000fc40006800000 */
[----:B------:R-:W-:Y:S02]  /*1270*/  SEL R5, RZ, 0x40, !P3 ;  /* 0x00000040ff057807 */ /* 0x000fe40005800000 */
[----:B------:R-:W-:Y:S02]  /*1280*/  SEL R13, R13, RZ, !P4 ;  /* 0x000000ff0d0d7207 */ /* 0x000fe40006000000 */
[C---:B------:R-:W-:Y:S01]  /*1290*/  ISETP.GT.AND P3, PT, R24.reuse, 0x1, PT ;  /* 0x000000011800780c */ /* 0x040fe20003f64270 */
[----:B------:R-:W-:Y:S02]  /*12a0*/  VIADD R24, R24, 0xffffffff ;  /* 0xffffffff18187836 */ /* 0x000fe40000000000 */
[----:B------:R-:W-:Y:S01]  /*12b0*/  FADD R18, R18, R9 ;  /* 0x0000000912127221 */ /* 0x000fe20000000000 */
[----:B------:R-:W-:Y:S01]  /*12c0*/  FADD R19, R19, R8 ;  /* 0x0000000813137221 */ /* 0x000fe20000000000 */
[----:B------:R-:W-:Y:S02]  /*12d0*/  CS2R R8, SRZ ;  /* 0x0000000000087805 */ /* 0x000fe4000001ff00 */
[----:B------:R-:W-:Y:S01]  /*12e0*/  CS2R R10, SRZ ;  /* 0x00000000000a7805 */ /* 0x000fe2000001ff00 */
[----:B------:R-:W-:-:S02]  /*12f0*/  IMAD.IADD R5, R5, 0x1, R14 ;  /* 0x0000000105057824 */ /* 0x000fc400078e020e */
[----:B------:R-:W-:Y:S02]  /*1300*/  VIADD R14, R13, 0x40 ;  /* 0x000000400d0e7836 */ /* 0x000fe40000000000 */
[----:B------:R-:W-:Y:S01]  /*1310*/  @!P2 IMAD.MOV R14, RZ, RZ, R13 ;  /* 0x000000ffff0ea224 */ /* 0x000fe200078e020d */
[----:B------:R-:W-:Y:S01]  /*1320*/  SEL R13, R24, RZ, P3 ;  /* 0x000000ff180d7207 */ /* 0x000fe20001800000 */
[----:B------:R1:W2:Y:S01]  /*1330*/  @!P1 LDG.E.128 R8, desc[UR4][R22.64] ;  /* 0x0000000416089981 */ /* 0x0002a2000c1e1d00 */
[----:B------:R-:W-:Y:S01]  /*1340*/  FADD R28, R15, R28 ;  /* 0x0000001c0f1c7221 */ /* 0x000fe20000000000 */
[C---:B------:R-:W-:Y:S01]  /*1350*/  ISETP.GT.AND P3, PT, R25.reuse, 0x1, PT ;  /* 0x000000011900780c */ /* 0x040fe20003f64270 */
[----:B------:R-:W-:Y:S02]  /*1360*/  VIADD R25, R25, 0xffffffff ;  /* 0xffffffff19197836 */ /* 0x000fe40000000000 */
[----:B------:R-:W-:Y:S01]  /*1370*/  IMAD.IADD R15, R14, 0x1, -R13 ;  /* 0x000000010e0f7824 */ /* 0x000fe200078e0a0d */
[----:B------:R-:W-:Y:S01]  /*1380*/  ISETP.GE.U32.AND P2, PT, R12, 0x40, PT ;  /* 0x000000400c00780c */ /* 0x000fe20003f46070 */
[----:B------:R-:W-:-:S02]  /*1390*/  IMAD.IADD R14, R13, 0x1, -R14 ;  /* 0x000000010d0e7824 */ /* 0x000fc400078e0a0e */
[----:B------:R-:W-:Y:S01]  /*13a0*/  IMAD R15, R6, R15, RZ ;  /* 0x0000000f060f7224 */ /* 0x000fe200078e02ff */
[----:B------:R-:W-:Y:S01]  /*13b0*/  SEL R6, R25, RZ, P3 ;  /* 0x000000ff19067207 */ /* 0x000fe20001800000 */
[----:B------:R-:W-:-:S04]  /*13c0*/  VIADD R13, R2, 0x10600 ;  /* 0x00010600020d7836 */ /* 0x000fc80000000000 */
[----:B------:R-:W-:Y:S01]  /*13d0*/  IMAD R6, R6, R14, R15 ;  /* 0x0000000e06067224 */ /* 0x000fe200078e020f */
[----:B------:R-:W-:Y:S01]  /*13e0*/  CS2R R14, SRZ ;  /* 0x00000000000e7805 */ /* 0x000fe2000001ff00 */
[----:B------:R-:W-:Y:S01]  /*13f0*/  IMAD.WIDE R26, R13, 0x4, R26 ;  /* 0x000000040d1a7825 */ /* 0x000fe200078e021a */
[----:B------:R-:W-:-:S06]  /*1400*/  CS2R R12, SRZ ;  /* 0x00000000000c7805 */ /* 0x000fcc000001ff00 */
[----:B------:R-:W3:Y:S01]  /*1410*/  @!P2 LDG.E.128 R12, desc[UR4][R26.64] ;  /* 0x000000041a0ca981 */ /* 0x000ee2000c1e1d00 */
[C---:B-1----:R-:W-:Y:S01]  /*1420*/  VIADD R23, R0.reuse, 0xffffffff ;  /* 0xffffffff00177836 */ /* 0x042fe20000000000 */
[----:B------:R-:W-:Y:S01]  /*1430*/  ISETP.GT.AND P3, PT, R0, 0x1, PT ;  /* 0x000000010000780c */ /* 0x000fe20003f64270 */
[----:B------:R-:W-:-:S03]  /*1440*/  VIADD R0, R3, 0xffffffff ;  /* 0xffffffff03007836 */ /* 0x000fc60000000000 */
[----:B------:R-:W-:Y:S02]  /*1450*/  SEL R23, R23, RZ, P3 ;  /* 0x000000ff17177207 */ /* 0x000fe40001800000 */
[----:B------:R-:W-:-:S03]  /*1460*/  ISETP.GT.AND P3, PT, R3, 0x1, PT ;  /* 0x000000010300780c */ /* 0x000fc60003f64270 */
[----:B------:R-:W-:Y:S01]  /*1470*/  IMAD.IADD R22, R4, 0x1, -R23 ;  /* 0x0000000104167824 */ /* 0x000fe200078e0a17 */
[----:B------:R-:W-:Y:S01]  /*1480*/  SEL R0, R0, RZ, P3 ;  /* 0x000000ff00007207 */ /* 0x000fe20001800000 */
[----:B------:R-:W-:Y:S02]  /*1490*/  IMAD.IADD R4, R23, 0x1, -R4 ;  /* 0x0000000117047824 */ /* 0x000fe400078e0a04 */
[----:B------:R-:W-:-:S04]  /*14a0*/  IMAD R5, R5, R22, RZ ;  /* 0x0000001605057224 */ /* 0x000fc800078e02ff */
[----:B------:R-:W-:Y:S01]  /*14b0*/  IMAD R0, R0, R4, R5 ;  /* 0x0000000400007224 */ /* 0x000fe200078e0205 */
[----:B------:R-:W-:Y:S01]  /*14c0*/  SEL R7, R7, RZ, P0 ;  /* 0x000000ff07077207 */ /* 0x000fe20000000000 */
[----:B------:R-:W1:Y:S01]  /*14d0*/  LDC.64 R4, c[0x0][0x218] ;  /* 0x00008600ff047b82 */ /* 0x000e620000000a00 */
[----:B------:R-:W-:Y:S02]  /*14e0*/  I2FP.F32.S32 R3, R6 ;  /* 0x0000000600037245 */ /* 0x000fe40000201400 */
[----:B------:R-:W-:Y:S01]  /*14f0*/  I2FP.F32.S32 R0, R0 ;  /* 0x0000000000007245 */ /* 0x000fe20000201400 */
[----:B------:R-:W-:Y:S01]  /*1500*/  FADD R16, R16, R7 ;  /* 0x0000000710107221 */ /* 0x000fe20000000000 */
[C---:B------:R-:W-:Y:S02]  /*1510*/  FSETP.GT.AND P3, PT, |R3|.reuse, 8.50705917302346158658e+37, PT ;  /* 0x7e8000000300780b */ /* 0x040fe40003f64200 */
[----:B------:R-:W-:Y:S02]  /*1520*/  FSETP.GT.AND P0, PT, |R0|, 8.50705917302346158658e+37, PT ;  /* 0x7e8000000000780b */ /* 0x000fe40003f04200 */
[----:B------:R-:W-:-:S09]  /*1530*/  FSETP.GEU.AND P4, PT, |R3|, 1.175494350822287508e-38, PT ;  /* 0x008000000300780b */ /* 0x000fd20003f8e200 */
[----:B------:R-:W-:-:S04]  /*1540*/  @P3 FMUL R3, R3, 0.25 ;  /* 0x3e80000003033820 */ /* 0x000fc80000400000 */
[----:B------:R-:W-:-:S06]  /*1550*/  @!P4 FMUL R3, R3, 16777216 ;  /* 0x4b8000000303c820 */ /* 0x000fcc0000400000 */
[----:B------:R-:W-:Y:S01]  /*1560*/  MUFU.RCP R3, R3 ;  /* 0x0000000300037308 */ /* 0x000fe20000001000 */
[----:B--2---:R-:W-:Y:S02]  /*1570*/  SEL R8, R8, RZ, !P1 ;  /* 0x000000ff08087207 */ /* 0x004fe40004800000 */
[----:B------:R-:W-:Y:S02]  /*1580*/  SEL R9, R9, RZ, !P1 ;  /* 0x000000ff09097207 */ /* 0x000fe40004800000 */
[----:B------:R-:W-:Y:S02]  /*1590*/  SEL R7, R10, RZ, !P1 ;  /* 0x000000ff0a077207 */ /* 0x000fe40004800000 */
[----:B------:R-:W-:Y:S02]  /*15a0*/  SEL R6, R11, RZ, !P1 ;  /* 0x000000ff0b067207 */ /* 0x000fe40004800000 */
[C---:B------:R-:W-:Y:S01]  /*15b0*/  FSETP.GEU.AND P1, PT, |R0|.reuse, 1.175494350822287508e-38, PT ;  /* 0x008000000000780b */ /* 0x040fe20003f2e200 */
[----:B------:R-:W-:Y:S01]  /*15c0*/  @P0 FMUL R0, R0, 0.25 ;  /* 0x3e80000000000820 */ /* 0x000fe20000400000 */
[----:B------:R-:W-:Y:S01]  /*15d0*/  FADD R17, R17, R8 ;  /* 0x0000000811117221 */ /* 0x000fe20000000000 */
[----:B------:R-:W-:Y:S01]  /*15e0*/  FADD R18, R18, R7 ;  /* 0x0000000712127221 */ /* 0x000fe20000000000 */
[----:B------:R-:W-:-:S09]  /*15f0*/  FADD R19, R19, R6 ;  /* 0x0000000613137221 */ /* 0x000fd20000000000 */
[----:B------:R-:W-:Y:S01]  /*1600*/  @!P1 FMUL R0, R0, 16777216 ;  /* 0x4b80000000009820 */ /* 0x000fe20000400000 */
[----:B---3--:R-:W-:Y:S02]  /*1610*/  SEL R12, R12, RZ, !P2 ;  /* 0x000000ff0c0c7207 */ /* 0x008fe40005000000 */
[----:B------:R-:W-:-:S03]  /*1620*/  SEL R13, R13, RZ, !P2 ;  /* 0x000000ff0d0d7207 */ /* 0x000fc60005000000 */
[----:B------:R-:W2:Y:S01]  /*1630*/  MUFU.RCP R0, R0 ;  /* 0x0000000000007308 */ /* 0x000ea20000001000 */
[----:B------:R-:W-:Y:S02]  /*1640*/  SEL R14, R14, RZ, !P2 ;  /* 0x000000ff0e0e7207 */ /* 0x000fe40005000000 */
[----:B------:R-:W-:Y:S01]  /*1650*/  SEL R15, R15, RZ, !P2 ;  /* 0x000000ff0f0f7207 */ /* 0x000fe20005000000 */
[----:B------:R-:W-:Y:S01]  /*1660*/  FADD R28, R28, R9 ;  /* 0x000000091c1c7221 */ /* 0x000fe20000000000 */
[----:B------:R-:W-:Y:S01]  /*1670*/  FADD R12, R29, R12 ;  /* 0x0000000c1d0c7221 */ /* 0x000fe20000000000 */
[----:B------:R-:W-:Y:S01]  /*1680*/  FADD R13, R20, R13 ;  /* 0x0000000d140d7221 */ /* 0x000fe20000000000 */
[----:B------:R-:W-:Y:S01]  /*1690*/  FADD R6, R21, R14 ;  /* 0x0000000e15067221 */ /* 0x000fe20000000000 */
[----:B------:R-:W-:Y:S01]  /*16a0*/  FADD R7, R16, R15 ;  /* 0x0000000f10077221 */ /* 0x000fe20000000000 */
[----:B------:R-:W-:Y:S01]  /*16b0*/  @P0 FMUL R17, R17, 0.25 ;  /* 0x3e80000011110820 */ /* 0x000fe20000400000 */
[----:B------:R-:W-:Y:S01]  /*16c0*/  @P3 FMUL R12, R12, 0.25 ;  /* 0x3e8000000c0c3820 */ /* 0x000fe20000400000 */
[----:B------:R-:W-:Y:S01]  /*16d0*/  @P3 FMUL R13, R13, 0.25 ;  /* 0x3e8000000d0d3820 */ /* 0x000fe20000400000 */
[----:B------:R-:W-:Y:S01]  /*16e0*/  @P3 FMUL R6, R6, 0.25 ;  /* 0x3e80000006063820 */ /* 0x000fe20000400000 */
[----:B------:R-:W-:Y:S01]  /*16f0*/  @P3 FMUL R7, R7, 0.25 ;  /* 0x3e80000007073820 */ /* 0x000fe20000400000 */
[----:B------:R-:W-:Y:S01]  /*1700*/  @P0 FMUL R28, R28, 0.25 ;  /* 0x3e8000001c1c0820 */ /* 0x000fe20000400000 */
[----:B------:R-:W-:Y:S01]  /*1710*/  @P0 FMUL R18, R18, 0.25 ;  /* 0x3e80000012120820 */ /* 0x000fe20000400000 */
[----:B------:R-:W-:Y:S01]  /*1720*/  @P0 FMUL R19, R19, 0.25 ;  /* 0x3e80000013130820 */ /* 0x000fe20000400000 */
[----:B------:R-:W-:Y:S01]  /*1730*/  @!P1 FMUL R17, R17, 16777216 ;  /* 0x4b80000011119820 */ /* 0x000fe20000400000 */
[----:B------:R-:W-:Y:S01]  /*1740*/  @!P4 FMUL R12, R12, 16777216 ;  /* 0x4b8000000c0cc820 */ /* 0x000fe20000400000 */
[----:B------:R-:W-:Y:S01]  /*1750*/  @!P4 FMUL R13, R13, 16777216 ;  /* 0x4b8000000d0dc820 */ /* 0x000fe20000400000 */
[----:B------:R-:W-:Y:S01]  /*1760*/  @!P4 FMUL R6, R6, 16777216 ;  /* 0x4b8000000606c820 */ /* 0x000fe20000400000 */
[----:B------:R-:W-:Y:S01]  /*1770*/  @!P4 FMUL R7, R7, 16777216 ;  /* 0x4b8000000707c820 */ /* 0x000fe20000400000 */
[----:B------:R-:W-:Y:S01]  /*1780*/  @!P1 FMUL R28, R28, 16777216 ;  /* 0x4b8000001c1c9820 */ /* 0x000fe20000400000 */
[----:B------:R-:W-:Y:S01]  /*1790*/  @!P1 FMUL R18, R18, 16777216 ;  /* 0x4b80000012129820 */ /* 0x000fe20000400000 */
[----:B------:R-:W-:Y:S01]  /*17a0*/  @!P1 FMUL R19, R19, 16777216 ;  /* 0x4b80000013139820 */ /* 0x000fe20000400000 */
[----:B-1----:R-:W-:-:S04]  /*17b0*/  IMAD.WIDE R8, R2, 0x4, R4 ;  /* 0x0000000402087825 */ /* 0x002fc800078e0204 */
[C---:B--2---:R-:W-:Y:S01]  /*17c0*/  FMUL R16, R0.reuse, R17 ;  /* 0x0000001100107220 */ /* 0x044fe20000400000 */
[C---:B------:R-:W-:Y:S01]  /*17d0*/  FMUL R4, R3.reuse, R12 ;  /* 0x0000000c03047220 */ /* 0x040fe20000400000 */
[C---:B------:R-:W-:Y:S01]  /*17e0*/  FMUL R5, R3.reuse, R13 ;  /* 0x0000000d03057220 */ /* 0x040fe20000400000 */
[C---:B------:R-:W-:Y:S01]  /*17f0*/  FMUL R6, R3.reuse, R6 ;  /* 0x0000000603067220 */ /* 0x040fe20000400000 */
[----:B------:R-:W-:Y:S01]  /*1800*/  FMUL R7, R3, R7 ;  /* 0x0000000703077220 */ /* 0x000fe20000400000 */
[C---:B------:R-:W-:Y:S01]  /*1810*/  FMUL R17, R0.reuse, R28 ;  /* 0x0000001c00117220 */ /* 0x040fe20000400000 */
[C---:B------:R-:W-:Y:S01]  /*1820*/  FMUL R18, R0.reuse, R18 ;  /* 0x0000001200127220 */ /* 0x040fe20000400000 */
[----:B------:R-:W-:Y:S02]  /*1830*/  FMUL R19, R0, R19 ;  /* 0x0000001300137220 */ /* 0x000fe40000400000 */
[----:B------:R-:W-:Y:S04]  /*1840*/  STG.E.128 desc[UR4][R8.64+0x800], R4 ;  /* 0x0008000408007986 */ /* 0x000fe8000c101d04 */
[----:B------:R-:W-:Y:S01]  /*1850*/  STG.E.128 desc[UR4][R8.64], R16 ;  /* 0x0000001008007986 */ /* 0x000fe2000c101d04 */
[----:B------:R-:W-:Y:S05]  /*1860*/  EXIT ;  /* 0x000000000000794d */ /* 0x000fea0003800000 */
.L_x_0:
[----:B------:R-:W-:-:S00]  /*1870*/  BRA `(.L_x_0) ;  /* 0xfffffffc00fc7947 */ /* 0x000fc0000383ffff */
[----:B------:R-:W-:-:S00]  /*1880*/  NOP ;  /* 0x0000000000007918 */ /* 0x000fc00000000000 */
[----:B------:R-:W-:-:S00]  /*1890*/  NOP ;  /* 0x0000000000007918 */ /* 0x000fc00000000000 */
[----:B------:R-:W-:-:S00]  /*18a0*/  NOP ;  /* 0x0000000000007918 */ /* 0x000fc00000000000 */
[----:B------:R-:W-:-:S00]  /*18b0*/  NOP ;  /* 0x0000000000007918 */ /* 0x000fc00000000000 */
[----:B------:R-:W-:-:S00]  /*18c0*/  NOP ;  /* 0x0000000000007918 */ /* 0x000fc00000000000 */
[----:B------:R-:W-:-:S00]  /*18d0*/  NOP ;  /* 0x0000000000007918 */ /* 0x000fc00000000000 */
[----:B------:R-:W-:-:S00]  /*18e0*/  NOP ;  /* 0x0000000000007918 */ /* 0x000fc00000000000 */
[----:B------:R-:W-:-:S00]  /*18f0*/  NOP ;  /* 0x0000000000007918 */ /* 0x000fc00000000000 */
.L_x_1:


//--------------------- .nv.constant0.triton_poi_fused_avg_pool2d_7 --------------------------
	.section	.nv.constant0.triton_poi_fused_avg_pool2d_7,"a",@progbits
	.sectionflags	@""
	.align	4
.nv.constant0.triton_poi_fused_avg_pool2d_7:
	.zero		548
